	.headerflags	@"EF_CUDA_TEXMODE_UNIFIED EF_CUDA_64BIT_ADDRESS EF_CUDA_ACCELERATORS EF_CUDA_SM90 EF_CUDA_VIRTUAL_SM(EF_CUDA_SM90)"
	.elftype	@"ET_EXEC"


//--------------------- .nv.info                  --------------------------
	.section	.nv.info,"",@"SHT_CUDA_INFO"
	.align	4


	//----- nvinfo : EIATTR_REGCOUNT
	.align		4
        /*0000*/ 	.byte	0x04, 0x2f
        /*0002*/ 	.short	(.L_1 - .L_0)
	.align		4
.L_0:
        /*0004*/ 	.word	index@(triton_poi_fused_div_sub_7)
        /*0008*/ 	.word	0x00000014


	//----- nvinfo : EIATTR_MIN_STACK_SIZE
	.align		4
.L_1:
        /*000c*/ 	.byte	0x04, 0x12
        /*000e*/ 	.short	(.L_3 - .L_2)
	.align		4
.L_2:
        /*0010*/ 	.word	index@(triton_poi_fused_div_sub_7)
        /*0014*/ 	.word	0x00000000


	//----- nvinfo : EIATTR_FRAME_SIZE
	.align		4
.L_3:
        /*0018*/ 	.byte	0x04, 0x11
        /*001a*/ 	.short	(.L_5 - .L_4)
	.align		4
.L_4:
        /*001c*/ 	.word	index@(triton_poi_fused_div_sub_7)
        /*0020*/ 	.word	0x00000000


	//----- nvinfo : EIATTR_MIN_STACK_SIZE
	.align		4
.L_5:
        /*0024*/ 	.byte	0x04, 0x12
        /*0026*/ 	.short	(.L_7 - .L_6)
	.align		4
.L_6:
        /*0028*/ 	.word	index@(triton_poi_fused_div_sub_7)
        /*002c*/ 	.word	0x00000000
.L_7:


//--------------------- .nv.info.triton_poi_fused_div_sub_7 --------------------------
	.section	.nv.info.triton_poi_fused_div_sub_7,"",@"SHT_CUDA_INFO"
	.sectionflags	@""
	.align	4


	//----- nvinfo : EIATTR_CUDA_API_VERSION
	.align		4
        /*0000*/ 	.byte	0x04, 0x37
        /*0002*/ 	.short	(.L_9 - .L_8)
.L_8:
        /*0004*/ 	.word	0x0000007c


	//----- nvinfo : EIATTR_KPARAM_INFO
	.align		4
.L_9:
        /*0008*/ 	.byte	0x04, 0x17
        /*000a*/ 	.short	(.L_11 - .L_10)
.L_10:
        /*000c*/ 	.word	0x00000000
        /*0010*/ 	.short	0x0005
        /*0012*/ 	.short	0x0024
        /*0014*/ 	.byte	0x00, 0xf0, 0x11, 0x00


	//----- nvinfo : EIATTR_KPARAM_INFO
	.align		4
.L_11:
        /*0018*/ 	.byte	0x04, 0x17
        /*001a*/ 	.short	(.L_13 - .L_12)
.L_12:
        /*001c*/ 	.word	0x00000000
        /*0020*/ 	.short	0x0004
        /*0022*/ 	.short	0x0020
        /*0024*/ 	.byte	0x00, 0xf0, 0x11, 0x00


	//----- nvinfo : EIATTR_KPARAM_INFO
	.align		4
.L_13:
        /*0028*/ 	.byte	0x04, 0x17
        /*002a*/ 	.short	(.L_15 - .L_14)
.L_14:
        /*002c*/ 	.word	0x00000000
        /*0030*/ 	.short	0x0003
        /*0032*/ 	.short	0x0018
        /*0034*/ 	.byte	0x00, 0xf4, 0x21, 0x00


	//----- nvinfo : EIATTR_KPARAM_INFO
	.align		4
.L_15:
        /*0038*/ 	.byte	0x04, 0x17
        /*003a*/ 	.short	(.L_17 - .L_16)
.L_16:
        /*003c*/ 	.word	0x00000000
        /*0040*/ 	.short	0x0002
        /*0042*/ 	.short	0x0010
        /*0044*/ 	.byte	0x00, 0xf4, 0x21, 0x00


	//----- nvinfo : EIATTR_KPARAM_INFO
	.align		4
.L_17:
        /*0048*/ 	.byte	0x04, 0x17
        /*004a*/ 	.short	(.L_19 - .L_18)
.L_18:
        /*004c*/ 	.word	0x00000000
        /*0050*/ 	.short	0x0001
        /*0052*/ 	.short	0x0008
        /*0054*/ 	.byte	0x00, 0xf4, 0x21, 0x00


	//----- nvinfo : EIATTR_KPARAM_INFO
	.align		4
.L_19:
        /*0058*/ 	.byte	0x04, 0x17
        /*005a*/ 	.short	(.L_21 - .L_20)
.L_20:
        /*005c*/ 	.word	0x00000000
        /*0060*/ 	.short	0x0000
        /*0062*/ 	.short	0x0000
        /*0064*/ 	.byte	0x00, 0xf4, 0x21, 0x00


	//----- nvinfo : EIATTR_SPARSE_MMA_MASK
	.align		4
.L_21:
        /*0068*/ 	.byte	0x03, 0x50
        /*006a*/ 	.short	0x0000


	//----- nvinfo : EIATTR_MAXREG_COUNT
	.align		4
        /*006c*/ 	.byte	0x03, 0x1b
        /*006e*/ 	.short	0x00ff


	//----- nvinfo : EIATTR_EXIT_INSTR_OFFSETS
	.align		4
        /*0070*/ 	.byte	0x04, 0x1c
        /*0072*/ 	.short	(.L_23 - .L_22)


	//   ....[0]....
.L_22:
        /*0074*/ 	.word	0x00000760


	//   ....[1]....
        /*0078*/ 	.word	0x00000800


	//----- nvinfo : EIATTR_REQNTID
	.align		4
.L_23:
        /*007c*/ 	.byte	0x04, 0x10
        /*007e*/ 	.short	(.L_25 - .L_24)
.L_24:
        /*0080*/ 	.word	0x00000080
        /*0084*/ 	.word	0x00000001
        /*0088*/ 	.word	0x00000001


	//----- nvinfo : EIATTR_CBANK_PARAM_SIZE
	.align		4
.L_25:
        /*008c*/ 	.byte	0x03, 0x19
        /*008e*/ 	.short	0x0028


	//----- nvinfo : EIATTR_PARAM_CBANK
	.align		4
        /*0090*/ 	.byte	0x04, 0x0a
        /*0092*/ 	.short	(.L_27 - .L_26)
	.align		4
.L_26:
        /*0094*/ 	.word	index@(.nv.constant0.triton_poi_fused_div_sub_7)
        /*0098*/ 	.short	0x0210
        /*009a*/ 	.short	0x0028


	//----- nvinfo : EIATTR_SW_WAR
	.align		4
.L_27:
        /*009c*/ 	.byte	0x04, 0x36
        /*009e*/ 	.short	(.L_29 - .L_28)
.L_28:
        /*00a0*/ 	.word	0x00000008
.L_29:


//--------------------- .nv.callgraph             --------------------------
	.section	.nv.callgraph,"",@"SHT_CUDA_CALLGRAPH"
	.align	4
	.sectionentsize	8
	.align		4
        /*0000*/ 	.word	0x00000000
	.align		4
        /*0004*/ 	.word	0xffffffff
	.align		4
        /*0008*/ 	.word	0x00000000
	.align		4
        /*000c*/ 	.word	0xfffffffe
	.align		4
        /*0010*/ 	.word	0x00000000
	.align		4
        /*0014*/ 	.word	0xfffffffd
	.align		4
        /*0018*/ 	.word	0x00000000
	.align		4
        /*001c*/ 	.word	0xfffffffc


//--------------------- .text.triton_poi_fused_div_sub_7 --------------------------
	.section	.text.triton_poi_fused_div_sub_7,"ax",@progbits
	.sectionflags	@"SHF_BARRIERS=1"
	.align	128
        .global         triton_poi_fused_div_sub_7
        .type           triton_poi_fused_div_sub_7,@function
        .size           triton_poi_fused_div_sub_7,(.L_x_1 - triton_poi_fused_div_sub_7)
        .other          triton_poi_fused_div_sub_7,@"STO_CUDA_ENTRY STV_DEFAULT"
triton_poi_fused_div_sub_7:
.text.triton_poi_fused_div_sub_7:
[----:B------:R-:W0:Y:S01]  /*0000*/  LDC R1, c[0x0][0x28] ;  /* 0x00000a00ff017b82 */ /* 0x000e220000000800 */
[----:B------:R-:W1:Y:S07]  /*0010*/  S2R R2, SR_TID.X ;  /* 0x0000000000027919 */ /* 0x000e6e0000002100 */
[----:B------:R-:W2:Y:S01]  /*0020*/  LDC.64 R14, c[0x0][0x220] ;  /* 0x00008800ff0e7b82 */ /* 0x000ea20000000a00 */
[----:B------:R-:W-:Y:S01]  /*0030*/  ULDC.64 UR6, c[0x0][0x208] ;  /* 0x0000820000067ab9 */ /* 0x000fe20000000a00 */
[----:B------:R-:W3:Y:S01]  /*0040*/  S2R R0, SR_CTAID.Y ;  /* 0x0000000000007919 */ /* 0x000ee20000002600 */
[----:B------:R-:W4:Y:S05]  /*0050*/  S2R R10, SR_CTAID.X ;  /* 0x00000000000a7919 */ /* 0x000f2a0000002500 */
[----:B------:R-:W5:Y:S08]  /*0060*/  LDC.64 R6, c[0x0][0x210] ;  /* 0x00008400ff067b82 */ /* 0x000f700000000a00 */
[----:B------:R-:W5:Y:S01]  /*0070*/  LDC.64 R4, c[0x0][0x218] ;  /* 0x00008600ff047b82 */ /* 0x000f620000000a00 */
[----:B-1----:R-:W-:-:S02]  /*0080*/  SHF.R.U32.HI R3, RZ, 0x3, R2 ;  /* 0x00000003ff037819 */ /* 0x002fc40000011602 */
[----:B---3--:R-:W-:Y:S02]  /*0090*/  SHF.L.U32 R0, R0, 0x4, RZ ;  /* 0x0000000400007819 */ /* 0x008fe400000006ff */
[----:B------:R-:W-:-:S04]  /*00a0*/  SGXT.U32 R3, R3, 0x4 ;  /* 0x000000040303781a */ /* 0x000fc80000000000 */
[----:B------:R-:W-:-:S04]  /*00b0*/  LOP3.LUT R9, R0, R3, RZ, 0xfc, !PT ;  /* 0x0000000300097212 */ /* 0x000fc800078efcff */
[C---:B------:R-:W-:Y:S01]  /*00c0*/  ISETP.GE.AND P0, PT, R9.reuse, 0xc, PT ;  /* 0x0000000c0900780c */ /* 0x040fe20003f06270 */
[----:B------:R-:W-:-:S05]  /*00d0*/  IMAD.HI R3, R9, 0x55555556, RZ ;  /* 0x5555555609037827 */ /* 0x000fca00078e02ff */
[----:B------:R-:W-:Y:S02]  /*00e0*/  LEA.HI R8, R3, R3, RZ, 0x1 ;  /* 0x0000000303087211 */ /* 0x000fe400078f08ff */
[----:B----4-:R-:W-:Y:S01]  /*00f0*/  SHF.L.U32 R3, R10, 0x5, RZ ;  /* 0x000000050a037819 */ /* 0x010fe200000006ff */
[----:B------:R-:W-:Y:S02]  /*0100*/  IMAD.SHL.U32 R10, R2, 0x4, RZ ;  /* 0x00000004020a7824 */ /* 0x000fe400078e00ff */
[----:B------:R-:W-:Y:S02]  /*0110*/  IMAD R13, R8, -0x3, R9 ;  /* 0xfffffffd080d7824 */ /* 0x000fe400078e0209 */
[----:B------:R-:W-:Y:S02]  /*0120*/  IMAD.MOV.U32 R8, RZ, RZ, RZ ;  /* 0x000000ffff087224 */ /* 0x000fe400078e00ff */
[----:B--2---:R-:W-:-:S05]  /*0130*/  IMAD.WIDE R14, R13, 0x4, R14 ;  /* 0x000000040d0e7825 */ /* 0x004fca00078e020e */
[----:B------:R1:W2:Y:S01]  /*0140*/  @!P0 LDG.E.EL R8, desc[UR6][R14.64] ;  /* 0x000000060e088981 */ /* 0x0002a2000c2e1900 */
[----:B------:R-:W-:Y:S01]  /*0150*/  LOP3.LUT R10, R3, 0x1c, R10, 0xf8, !PT ;  /* 0x0000001c030a7812 */ /* 0x000fe200078ef80a */
[----:B0----5:R-:W-:Y:S01]  /*0160*/  IMAD.WIDE R12, R13, 0x4, R4 ;  /* 0x000000040d0c7825 */ /* 0x021fe200078e0204 */
[----:B------:R-:W-:Y:S02]  /*0170*/  CS2R R4, SRZ ;  /* 0x0000000000047805 */ /* 0x000fe4000001ff00 */
[----:B------:R-:W-:Y:S01]  /*0180*/  LEA R11, R9, R10, 0xc ;  /* 0x0000000a090b7211 */ /* 0x000fe200078e60ff */
[----:B------:R-:W-:-:S04]  /*0190*/  IMAD.MOV.U32 R9, RZ, RZ, RZ ;  /* 0x000000ffff097224 */ /* 0x000fc800078e00ff */
[----:B------:R-:W-:Y:S01]  /*01a0*/  IMAD.WIDE R10, R11, 0x4, R6 ;  /* 0x000000040b0a7825 */ /* 0x000fe200078e0206 */
[----:B------:R-:W-:Y:S01]  /*01b0*/  CS2R R6, SRZ ;  /* 0x0000000000067805 */ /* 0x000fe2000001ff00 */
[----:B------:R-:W3:Y:S05]  /*01c0*/  @!P0 LDG.E.EL R9, desc[UR6][R12.64] ;  /* 0x000000060c098981 */ /* 0x000eea000c2e1900 */
[----:B------:R0:W3:Y:S01]  /*01d0*/  @!P0 LDG.E.EL.128 R4, desc[UR6][R10.64] ;  /* 0x000000060a048981 */ /* 0x0000e2000c2e1d00 */
[----:B------:R-:W4:Y:S01]  /*01e0*/  S2UR UR5, SR_CgaCtaId ;  /* 0x00000000000579c3 */ /* 0x000f220000008800 */
[----:B------:R-:W-:Y:S01]  /*01f0*/  UMOV UR4, 0x400 ;  /* 0x0000040000047882 */ /* 0x000fe20000000000 */
[----:B-1----:R-:W-:-:S02]  /*0200*/  SHF.R.U32.HI R14, RZ, 0x1, R2 ;  /* 0x00000001ff0e7819 */ /* 0x002fc40000011602 */
[----:B------:R-:W-:Y:S02]  /*0210*/  SHF.L.U32 R15, R2, 0x4, RZ ;  /* 0x00000004020f7819 */ /* 0x000fe400000006ff */
[----:B------:R-:W-:Y:S02]  /*0220*/  LOP3.LUT R14, R14, 0x3c, RZ, 0xc0, !PT ;  /* 0x0000003c0e0e7812 */ /* 0x000fe400078ec0ff */
[----:B------:R-:W-:Y:S01]  /*0230*/  LOP3.LUT R15, R15, 0x7f0, RZ, 0xc0, !PT ;  /* 0x000007f00f0f7812 */ /* 0x000fe200078ec0ff */
[----:B----4-:R-:W-:-:S06]  /*0240*/  UPRMT UR4, UR5, 0x654, UR4 ;  /* 0x0000065405047896 */ /* 0x010fcc0008000004 */
[----:B0-----:R-:W-:Y:S02]  /*0250*/  IADD3 R10, R15, UR4, R14 ;  /* 0x000000040f0a7c10 */ /* 0x001fe4000fffe00e */
[----:B------:R-:W-:Y:S02]  /*0260*/  ISETP.GE.AND P3, PT, R0, RZ, PT ;  /* 0x000000ff0000720c */ /* 0x000fe40003f66270 */
[C---:B--2---:R-:W-:Y:S02]  /*0270*/  FSETP.GT.AND P0, PT, |R8|.reuse, 8.50705917302346158658e+37, PT ;  /* 0x7e8000000800780b */ /* 0x044fe40003f04200 */
[----:B------:R-:W-:-:S11]  /*0280*/  FSETP.GEU.AND P1, PT, |R8|, 1.175494350822287508e-38, PT ;  /* 0x008000000800780b */ /* 0x000fd60003f2e200 */
[----:B------:R-:W-:-:S04]  /*0290*/  @P0 FMUL R8, R8, 0.25 ;  /* 0x3e80000008080820 */ /* 0x000fc80000400000 */
[----:B------:R-:W-:Y:S01]  /*02a0*/  @!P1 FMUL R8, R8, 16777216 ;  /* 0x4b80000008089820 */ /* 0x000fe20000400000 */
[C---:B---3--:R-:W-:Y:S01]  /*02b0*/  FADD R11, -R9.reuse, R4 ;  /* 0x00000004090b7221 */ /* 0x048fe20000000100 */
[C---:B------:R-:W-:Y:S01]  /*02c0*/  FADD R5, -R9.reuse, R5 ;  /* 0x0000000509057221 */ /* 0x040fe20000000100 */
[----:B------:R-:W-:-:S03]  /*02d0*/  FADD R6, -R9, R6 ;  /* 0x0000000609067221 */ /* 0x000fc60000000100 */
[----:B------:R-:W0:Y:S01]  /*02e0*/  MUFU.RCP R8, R8 ;  /* 0x0000000800087308 */ /* 0x000e220000001000 */
[----:B------:R-:W-:Y:S01]  /*02f0*/  FADD R7, -R9, R7 ;  /* 0x0000000709077221 */ /* 0x000fe20000000100 */
[----:B------:R-:W-:Y:S01]  /*0300*/  @P0 FMUL R11, R11, 0.25 ;  /* 0x3e8000000b0b0820 */ /* 0x000fe20000400000 */
[----:B------:R-:W-:Y:S01]  /*0310*/  @P0 FMUL R5, R5, 0.25 ;  /* 0x3e80000005050820 */ /* 0x000fe20000400000 */
[----:B------:R-:W-:Y:S01]  /*0320*/  @P0 FMUL R6, R6, 0.25 ;  /* 0x3e80000006060820 */ /* 0x000fe20000400000 */
[----:B------:R-:W-:Y:S01]  /*0330*/  @P0 FMUL R7, R7, 0.25 ;  /* 0x3e80000007070820 */ /* 0x000fe20000400000 */
[----:B------:R-:W-:Y:S01]  /*0340*/  @!P1 FMUL R11, R11, 16777216 ;  /* 0x4b8000000b0b9820 */ /* 0x000fe20000400000 */
[----:B------:R-:W-:Y:S01]  /*0350*/  @!P1 FMUL R5, R5, 16777216 ;  /* 0x4b80000005059820 */ /* 0x000fe20000400000 */
[----:B------:R-:W-:Y:S01]  /*0360*/  @!P1 FMUL R6, R6, 16777216 ;  /* 0x4b80000006069820 */ /* 0x000fe20000400000 */
[----:B------:R-:W-:Y:S01]  /*0370*/  @!P1 FMUL R7, R7, 16777216 ;  /* 0x4b80000007079820 */ /* 0x000fe20000400000 */
[----:B------:R-:W-:Y:S01]  /*0380*/  LOP3.LUT R4, R2, 0x7f, RZ, 0xc0, !PT ;  /* 0x0000007f02047812 */ /* 0x000fe200078ec0ff */
[C---:B0-----:R-:W-:Y:S01]  /*0390*/  FMUL R11, R8.reuse, R11 ;  /* 0x0000000b080b7220 */ /* 0x041fe20000400000 */
[C---:B------:R-:W-:Y:S01]  /*03a0*/  FMUL R9, R8.reuse, R5 ;  /* 0x0000000508097220 */ /* 0x040fe20000400000 */
[C---:B------:R-:W-:Y:S01]  /*03b0*/  FMUL R13, R8.reuse, R6 ;  /* 0x00000006080d7220 */ /* 0x040fe20000400000 */
[----:B------:R-:W-:-:S02]  /*03c0*/  FMUL R15, R8, R7 ;  /* 0x00000007080f7220 */ /* 0x000fc40000400000 */
[----:B------:R0:W-:Y:S04]  /*03d0*/  STS [R10], R11 ;  /* 0x0000000b0a007388 */ /* 0x0001e80000000800 */
[----:B------:R1:W-:Y:S04]  /*03e0*/  STS [R10+0x4], R9 ;  /* 0x000004090a007388 */ /* 0x0003e80000000800 */
[----:B------:R-:W-:Y:S04]  /*03f0*/  STS [R10+0x8], R13 ;  /* 0x0000080d0a007388 */ /* 0x000fe80000000800 */
[----:B------:R2:W-:Y:S01]  /*0400*/  STS [R10+0xc], R15 ;  /* 0x00000c0f0a007388 */ /* 0x0005e20000000800 */
[----:B------:R-:W-:-:S02]  /*0410*/  LOP3.LUT R6, R4, 0x80, RZ, 0xfc, !PT ;  /* 0x0000008004067812 */ /* 0x000fc400078efcff */
[----:B------:R-:W-:Y:S02]  /*0420*/  LOP3.LUT R7, R4, 0x100, RZ, 0xfc, !PT ;  /* 0x0000010004077812 */ /* 0x000fe400078efcff */
[----:B------:R-:W-:Y:S02]  /*0430*/  SHF.R.U32.HI R5, RZ, 0x3, R2 ;  /* 0x00000003ff057819 */ /* 0x000fe40000011602 */
[----:B------:R-:W-:Y:S02]  /*0440*/  SHF.R.U32.HI R6, RZ, 0x3, R6 ;  /* 0x00000003ff067819 */ /* 0x000fe40000011606 */
[----:B------:R-:W-:Y:S02]  /*0450*/  SHF.R.U32.HI R7, RZ, 0x3, R7 ;  /* 0x00000003ff077819 */ /* 0x000fe40000011607 */
[----:B------:R-:W-:Y:S02]  /*0460*/  LOP3.LUT R5, R5, 0xc, RZ, 0xc0, !PT ;  /* 0x0000000c05057812 */ /* 0x000fe400078ec0ff */
[----:B------:R-:W-:-:S02]  /*0470*/  LOP3.LUT R6, R6, 0x1c, RZ, 0xc0, !PT ;  /* 0x0000001c06067812 */ /* 0x000fc400078ec0ff */
[----:B------:R-:W-:Y:S01]  /*0480*/  LOP3.LUT R8, R7, 0x2c, RZ, 0xc0, !PT ;  /* 0x0000002c07087812 */ /* 0x000fe200078ec0ff */
[----:B------:R-:W-:Y:S01]  /*0490*/  VIADD R5, R5, UR4 ;  /* 0x0000000405057c36 */ /* 0x000fe20008000000 */
[----:B------:R-:W-:-:S03]  /*04a0*/  IADD3 R7, R6, UR4, RZ ;  /* 0x0000000406077c10 */ /* 0x000fc6000fffe0ff */
[----:B0-----:R-:W-:Y:S01]  /*04b0*/  VIADD R11, R8, UR4 ;  /* 0x00000004080b7c36 */ /* 0x001fe20008000000 */
[C---:B------:R-:W-:Y:S01]  /*04c0*/  LEA R8, R4.reuse, R5, 0x2 ;  /* 0x0000000504087211 */ /* 0x040fe200078e10ff */
[----:B------:R-:W-:Y:S01]  /*04d0*/  BAR.SYNC.DEFER_BLOCKING 0x0 ;  /* 0x0000000000007b1d */ /* 0x000fe20000010000 */
[C---:B------:R-:W-:Y:S01]  /*04e0*/  LEA R7, R4.reuse, R7, 0x2 ;  /* 0x0000000704077211 */ /* 0x040fe200078e10ff */
[----:B------:R-:W-:Y:S01]  /*04f0*/  IMAD R6, R4, 0x4, R11 ;  /* 0x0000000404067824 */ /* 0x000fe200078e020b */
[----:B-1----:R-:W-:-:S04]  /*0500*/  SHF.R.U32.HI R9, RZ, 0x5, R2 ;  /* 0x00000005ff097819 */ /* 0x002fc80000011602 */
[----:B------:R-:W-:Y:S02]  /*0510*/  LOP3.LUT R9, R0, 0x3, R9, 0xf8, !PT ;  /* 0x0000000300097812 */ /* 0x000fe400078ef809 */
[----:B------:R-:W-:Y:S02]  /*0520*/  LOP3.LUT R5, R3, 0x1f, R2, 0xf8, !PT ;  /* 0x0000001f03057812 */ /* 0x000fe400078ef802 */
[C---:B--2---:R-:W-:Y:S01]  /*0530*/  LOP3.LUT R10, R9.reuse, 0x4, RZ, 0xfc, !PT ;  /* 0x00000004090a7812 */ /* 0x044fe200078efcff */
[----:B------:R-:W0:Y:S01]  /*0540*/  LDC.64 R2, c[0x0][0x228] ;  /* 0x00008a00ff027b82 */ /* 0x000e220000000a00 */
[C---:B------:R-:W-:Y:S01]  /*0550*/  LOP3.LUT R11, R9.reuse, 0x8, RZ, 0xfc, !PT ;  /* 0x00000008090b7812 */ /* 0x040fe200078efcff */
[----:B------:R-:W1:Y:S04]  /*0560*/  LDS R8, [R8] ;  /* 0x0000000008087984 */ /* 0x000e680000000800 */
[----:B------:R-:W2:Y:S04]  /*0570*/  LDS R7, [R7+0x200] ;  /* 0x0002000007077984 */ /* 0x000ea80000000800 */
[----:B------:R-:W3:Y:S01]  /*0580*/  LDS R6, [R6+0x400] ;  /* 0x0004000006067984 */ /* 0x000ee20000000800 */
[----:B------:R-:W-:-:S04]  /*0590*/  IMAD.HI R0, R9, 0x55555556, RZ ;  /* 0x5555555609007827 */ /* 0x000fc800078e02ff */
[----:B------:R-:W-:Y:S01]  /*05a0*/  IMAD.HI R12, R10, 0x55555556, RZ ;  /* 0x555555560a0c7827 */ /* 0x000fe200078e02ff */
[----:B------:R-:W-:-:S03]  /*05b0*/  LEA.HI R0, R0, R0, RZ, 0x1 ;  /* 0x0000000000007211 */ /* 0x000fc600078f08ff */
[----:B------:R-:W-:Y:S01]  /*05c0*/  IMAD.HI R14, R11, 0x55555556, RZ ;  /* 0x555555560b0e7827 */ /* 0x000fe200078e02ff */
[----:B------:R-:W-:Y:S02]  /*05d0*/  LEA.HI R13, R12, R12, RZ, 0x1 ;  /* 0x0000000c0c0d7211 */ /* 0x000fe400078f08ff */
[----:B------:R-:W-:Y:S02]  /*05e0*/  LOP3.LUT R15, R4, 0x180, RZ, 0xfc, !PT ;  /* 0x00000180040f7812 */ /* 0x000fe400078efcff */
[----:B------:R-:W-:Y:S01]  /*05f0*/  LEA.HI R14, R14, R14, RZ, 0x1 ;  /* 0x0000000e0e0e7211 */ /* 0x000fe200078f08ff */
[----:B------:R-:W-:Y:S01]  /*0600*/  IMAD R12, R0, -0x3, R9 ;  /* 0xfffffffd000c7824 */ /* 0x000fe200078e0209 */
[----:B------:R-:W-:Y:S01]  /*0610*/  ISETP.GE.AND P1, PT, R10, 0xc, PT ;  /* 0x0000000c0a00780c */ /* 0x000fe20003f26270 */
[----:B------:R-:W-:Y:S01]  /*0620*/  IMAD R10, R13, -0x3, R10 ;  /* 0xfffffffd0d0a7824 */ /* 0x000fe200078e020a */
[----:B------:R-:W-:Y:S01]  /*0630*/  ISETP.GE.AND P2, PT, R11, 0xc, PT ;  /* 0x0000000c0b00780c */ /* 0x000fe20003f46270 */
[----:B------:R-:W-:Y:S01]  /*0640*/  IMAD R11, R14, -0x3, R11 ;  /* 0xfffffffd0e0b7824 */ /* 0x000fe200078e020b */
[----:B------:R-:W-:Y:S01]  /*0650*/  SHF.R.U32.HI R16, RZ, 0x3, R15 ;  /* 0x00000003ff107819 */ /* 0x000fe2000001160f */
[----:B------:R-:W-:Y:S01]  /*0660*/  IMAD R15, R5, 0x3, R12 ;  /* 0x00000003050f7824 */ /* 0x000fe200078e020c */
[----:B------:R-:W-:Y:S01]  /*0670*/  ISETP.GE.AND P0, PT, R9, 0xc, PT ;  /* 0x0000000c0900780c */ /* 0x000fe20003f06270 */
[----:B------:R-:W-:-:S02]  /*0680*/  IMAD R10, R13, 0x3000, R10 ;  /* 0x000030000d0a7824 */ /* 0x000fc400078e020a */
[----:B------:R-:W-:Y:S02]  /*0690*/  IMAD R14, R14, 0x3000, R11 ;  /* 0x000030000e0e7824 */ /* 0x000fe400078e020b */
[----:B------:R-:W-:Y:S02]  /*06a0*/  IMAD R11, R0, 0x3000, R15 ;  /* 0x00003000000b7824 */ /* 0x000fe400078e020f */
[C---:B------:R-:W-:Y:S02]  /*06b0*/  IMAD R13, R5.reuse, 0x3, R10 ;  /* 0x00000003050d7824 */ /* 0x040fe400078e020a */
[----:B------:R-:W-:Y:S02]  /*06c0*/  IMAD R15, R5, 0x3, R14 ;  /* 0x00000003050f7824 */ /* 0x000fe400078e020e */
[----:B0-----:R-:W-:Y:S01]  /*06d0*/  IMAD.WIDE R10, R11, 0x4, R2 ;  /* 0x000000040b0a7825 */ /* 0x001fe200078e0202 */
[----:B------:R-:W-:-:S03]  /*06e0*/  LOP3.LUT R16, R16, 0x3c, RZ, 0xc0, !PT ;  /* 0x0000003c10107812 */ /* 0x000fc600078ec0ff */
[--C-:B------:R-:W-:Y:S01]  /*06f0*/  IMAD.WIDE R12, R13, 0x4, R2.reuse ;  /* 0x000000040d0c7825 */ /* 0x100fe200078e0202 */
[----:B-1----:R0:W-:Y:S03]  /*0700*/  @!P0 STG.E desc[UR6][R10.64], R8 ;  /* 0x000000080a008986 */ /* 0x0021e6000c101906 */
[----:B------:R-:W-:Y:S01]  /*0710*/  IMAD.WIDE R14, R15, 0x4, R2 ;  /* 0x000000040f0e7825 */ /* 0x000fe200078e0202 */
[----:B------:R-:W-:Y:S01]  /*0720*/  IADD3 R17, R16, UR4, RZ ;  /* 0x0000000410117c10 */ /* 0x000fe2000fffe0ff */
[----:B--2---:R0:W-:Y:S04]  /*0730*/  @!P1 STG.E desc[UR6][R12.64], R7 ;  /* 0x000000070c009986 */ /* 0x0041e8000c101906 */
[----:B---3--:R0:W-:Y:S01]  /*0740*/  @!P2 STG.E desc[UR6][R14.64], R6 ;  /* 0x000000060e00a986 */ /* 0x0081e2000c101906 */
[----:B------:R-:W-:Y:S01]  /*0750*/  LEA R17, R4, R17, 0x2 ;  /* 0x0000001104117211 */ /* 0x000fe200078e10ff */
[----:B0-----:R-:W-:Y:S06]  /*0760*/  @P3 EXIT ;  /* 0x000000000000394d */ /* 0x001fec0003800000 */
[----:B------:R-:W0:Y:S01]  /*0770*/  LDS R17, [R17+0x600] ;  /* 0x0006000011117984 */ /* 0x000e220000000800 */
[----:B------:R-:W-:-:S05]  /*0780*/  LOP3.LUT R9, R9, 0xc, RZ, 0xfc, !PT ;  /* 0x0000000c09097812 */ /* 0x000fca00078efcff */
[----:B------:R-:W-:-:S05]  /*0790*/  IMAD.HI R0, R9, 0x55555556, RZ ;  /* 0x5555555609007827 */ /* 0x000fca00078e02ff */
[----:B------:R-:W-:-:S05]  /*07a0*/  LEA.HI R0, R0, R0, RZ, 0x1 ;  /* 0x0000000000007211 */ /* 0x000fca00078f08ff */
[----:B------:R-:W-:-:S04]  /*07b0*/  IMAD R9, R0, -0x3, R9 ;  /* 0xfffffffd00097824 */ /* 0x000fc800078e0209 */
[----:B------:R-:W-:-:S04]  /*07c0*/  IMAD R0, R0, 0x3000, R9 ;  /* 0x0000300000007824 */ /* 0x000fc800078e0209 */
[----:B------:R-:W-:-:S04]  /*07d0*/  IMAD R5, R5, 0x3, R0 ;  /* 0x0000000305057824 */ /* 0x000fc800078e0200 */
[----:B------:R-:W-:-:S05]  /*07e0*/  IMAD.WIDE R2, R5, 0x4, R2 ;  /* 0x0000000405027825 */ /* 0x000fca00078e0202 */
[----:B0-----:R-:W-:Y:S01]  /*07f0*/  STG.E desc[UR6][R2.64], R17 ;  /* 0x0000001102007986 */ /* 0x001fe2000c101906 */
[----:B------:R-:W-:Y:S05]  /*0800*/  EXIT ;  /* 0x000000000000794d */ /* 0x000fea0003800000 */
.L_x_0:
[----:B------:R-:W-:-:S00]  /*0810*/  BRA `(.L_x_0) ;  /* 0xfffffffc00fc7947 */ /* 0x000fc0000383ffff */
[----:B------:R-:W-:-:S00]  /*0820*/  NOP ;  /* 0x0000000000007918 */ /* 0x000fc00000000000 */
        /* <DEDUP_REMOVED lines=13> */
.L_x_1:


//--------------------- .nv.shared.triton_poi_fused_div_sub_7 --------------------------
	.section	.nv.shared.triton_poi_fused_div_sub_7,"aw",@nobits
	.sectionflags	@""
	.align	16
	.zero		1024


//--------------------- .nv.constant0.triton_poi_fused_div_sub_7 --------------------------
	.section	.nv.constant0.triton_poi_fused_div_sub_7,"a",@progbits
	.sectionflags	@""
	.align	4
.nv.constant0.triton_poi_fused_div_sub_7:
	.zero		568
